//
// Generated by NVIDIA NVVM Compiler
//
// Compiler Build ID: CL-36424714
// Cuda compilation tools, release 13.0, V13.0.88
// Based on NVVM 20.0.0
//

.version 9.0
.target sm_100
.address_size 64

	// .globl	_Z3sumPiS_S_l

.visible .entry _Z3sumPiS_S_l(
	.param .u64 .ptr .align 1 _Z3sumPiS_S_l_param_0,
	.param .u64 .ptr .align 1 _Z3sumPiS_S_l_param_1,
	.param .u64 .ptr .align 1 _Z3sumPiS_S_l_param_2,
	.param .u64 _Z3sumPiS_S_l_param_3
)
{
	.reg .b32 	%r<8>;
	.reg .b64 	%rd<11>;

	ld.param.u64 	%rd1, [_Z3sumPiS_S_l_param_0];
	ld.param.u64 	%rd2, [_Z3sumPiS_S_l_param_1];
	ld.param.u64 	%rd3, [_Z3sumPiS_S_l_param_2];
	cvta.to.global.u64 	%rd4, %rd3;
	cvta.to.global.u64 	%rd5, %rd2;
	cvta.to.global.u64 	%rd6, %rd1;
	mov.u32 	%r1, %ctaid.x;
	mov.u32 	%r2, %ntid.x;
	mov.u32 	%r3, %tid.x;
	mad.lo.s32 	%r4, %r1, %r2, %r3;
	mul.wide.s32 	%rd7, %r4, 4;
	add.s64 	%rd8, %rd6, %rd7;
	ld.global.u32 	%r5, [%rd8];
	add.s64 	%rd9, %rd5, %rd7;
	ld.global.u32 	%r6, [%rd9];
	add.s32 	%r7, %r6, %r5;
	add.s64 	%rd10, %rd4, %rd7;
	st.global.u32 	[%rd10], %r7;
	ret;

}


// ===== COMPILED SASS (sm_100) =====

	.target	sm_100

	.elftype	@"ET_EXEC"


//--------------------- .note.nv.tkinfo           --------------------------
	.section	.note.nv.tkinfo,"",@"SHT_NOTE"
	.sectionflags	@"SHF_NOTE_NV_TKINFO"
	.tkinfo
        /*0018*/ 	.word	0x00000002
        /*0030*/ 	.string	""
        /*0030*/ 	.string	"ptxas"
        /*0030*/ 	.string	"Cuda compilation tools, release 13.0, V13.0.88"
        /*0030*/ 	.string	"Build cuda_13.0.r13.0/compiler.36424714_0"
        /*0030*/ 	.string	"-arch sm_100 -m 64 "



//--------------------- .note.nv.cuinfo           --------------------------
	.section	.note.nv.cuinfo,"",@"SHT_NOTE"
	.sectionflags	@"SHF_NOTE_NV_CUINFO"
        /*0018*/ 	.short	0x0002
        /*001a*/ 	.short	0x0064
        /*001c*/ 	.short	0x0082
	.zero		2


//--------------------- .nv.info                  --------------------------
	.section	.nv.info,"",@"SHT_CUDA_INFO"
	.align	4


	//----- nvinfo : EIATTR_REGCOUNT
	.align		4
        /*0000*/ 	.byte	0x04, 0x2f
        /*0002*/ 	.short	(.L_1 - .L_0)
	.align		4
.L_0:
        /*0004*/ 	.word	index@(_Z3sumPiS_S_l)
        /*0008*/ 	.word	0x0000000c


	//----- nvinfo : EIATTR_FRAME_SIZE
	.align		4
.L_1:
        /*000c*/ 	.byte	0x04, 0x11
        /*000e*/ 	.short	(.L_3 - .L_2)
	.align		4
.L_2:
        /*0010*/ 	.word	index@(_Z3sumPiS_S_l)
        /*0014*/ 	.word	0x00000000


	//----- nvinfo : EIATTR_MIN_STACK_SIZE
	.align		4
.L_3:
        /*0018*/ 	.byte	0x04, 0x12
        /*001a*/ 	.short	(.L_5 - .L_4)
	.align		4
.L_4:
        /*001c*/ 	.word	index@(_Z3sumPiS_S_l)
        /*0020*/ 	.word	0x00000000
.L_5:


//--------------------- .nv.compat                --------------------------
	.section	.nv.compat,"",@"SHT_CUDA_COMPAT_INFO"
	.align	4
        /*0000*/ 	.byte	0x02, 0x09, 0x00, 0x00, 0x02, 0x02, 0x01, 0x00, 0x02, 0x05, 0x05, 0x00, 0x03, 0x07, 0x01, 0x01
        /*0010*/ 	.byte	0x02, 0x03, 0x00, 0x00, 0x02, 0x06, 0x01, 0x00, 0x04, 0x0b, 0x08, 0x00, 0x09, 0x00, 0x00, 0x00
        /*0020*/ 	.byte	0x00, 0x00, 0x00, 0x00


//--------------------- .nv.info._Z3sumPiS_S_l    --------------------------
	.section	.nv.info._Z3sumPiS_S_l,"",@"SHT_CUDA_INFO"
	.sectionflags	@""
	.align	4


	//----- nvinfo : EIATTR_CUDA_API_VERSION
	.align		4
        /*0000*/ 	.byte	0x04, 0x37
        /*0002*/ 	.short	(.L_7 - .L_6)
.L_6:
        /*0004*/ 	.word	0x00000082


	//----- nvinfo : EIATTR_KPARAM_INFO
	.align		4
.L_7:
        /*0008*/ 	.byte	0x04, 0x17
        /*000a*/ 	.short	(.L_9 - .L_8)
.L_8:
        /*000c*/ 	.word	0x00000000
        /*0010*/ 	.short	0x0003
        /*0012*/ 	.short	0x0018
        /*0014*/ 	.byte	0x00, 0xf0, 0x21, 0x00


	//----- nvinfo : EIATTR_KPARAM_INFO
	.align		4
.L_9:
        /*0018*/ 	.byte	0x04, 0x17
        /*001a*/ 	.short	(.L_11 - .L_10)
.L_10:
        /*001c*/ 	.word	0x00000000
        /*0020*/ 	.short	0x0002
        /*0022*/ 	.short	0x0010
        /*0024*/ 	.byte	0x00, 0xf5, 0x21, 0x00


	//----- nvinfo : EIATTR_KPARAM_INFO
	.align		4
.L_11:
        /*0028*/ 	.byte	0x04, 0x17
        /*002a*/ 	.short	(.L_13 - .L_12)
.L_12:
        /*002c*/ 	.word	0x00000000
        /*0030*/ 	.short	0x0001
        /*0032*/ 	.short	0x0008
        /*0034*/ 	.byte	0x00, 0xf5, 0x21, 0x00


	//----- nvinfo : EIATTR_KPARAM_INFO
	.align		4
.L_13:
        /*0038*/ 	.byte	0x04, 0x17
        /*003a*/ 	.short	(.L_15 - .L_14)
.L_14:
        /*003c*/ 	.word	0x00000000
        /*0040*/ 	.short	0x0000
        /*0042*/ 	.short	0x0000
        /*0044*/ 	.byte	0x00, 0xf5, 0x21, 0x00


	//----- nvinfo : EIATTR_SPARSE_MMA_MASK
	.align		4
.L_15:
        /*0048*/ 	.byte	0x03, 0x50
        /*004a*/ 	.short	0x0000


	//----- nvinfo : EIATTR_MAXREG_COUNT
	.align		4
        /*004c*/ 	.byte	0x03, 0x1b
        /*004e*/ 	.short	0x00ff


	//----- nvinfo : EIATTR_MERCURY_ISA_VERSION
	.align		4
        /*0050*/ 	.byte	0x03, 0x5f
        /*0052*/ 	.short	0x0101


	//----- nvinfo : EIATTR_VRC_CTA_INIT_COUNT
	.align		4
        /*0054*/ 	.byte	0x02, 0x4a
	.zero		1
	.zero		1


	//----- nvinfo : EIATTR_EXIT_INSTR_OFFSETS
	.align		4
        /*0058*/ 	.byte	0x04, 0x1c
        /*005a*/ 	.short	(.L_17 - .L_16)


	//   ....[0]....
.L_16:
        /*005c*/ 	.word	0x00000100


	//----- nvinfo : EIATTR_CBANK_PARAM_SIZE
	.align		4
.L_17:
        /*0060*/ 	.byte	0x03, 0x19
        /*0062*/ 	.short	0x0020


	//----- nvinfo : EIATTR_PARAM_CBANK
	.align		4
        /*0064*/ 	.byte	0x04, 0x0a
        /*0066*/ 	.short	(.L_19 - .L_18)
	.align		4
.L_18:
        /*0068*/ 	.word	index@(.nv.constant0._Z3sumPiS_S_l)
        /*006c*/ 	.short	0x0380
        /*006e*/ 	.short	0x0020


	//----- nvinfo : EIATTR_SW_WAR
	.align		4
.L_19:
        /*0070*/ 	.byte	0x04, 0x36
        /*0072*/ 	.short	(.L_21 - .L_20)
.L_20:
        /*0074*/ 	.word	0x00000008
.L_21:


//--------------------- .nv.callgraph             --------------------------
	.section	.nv.callgraph,"",@"SHT_CUDA_CALLGRAPH"
	.align	4
	.sectionentsize	8
	.align		4
        /*0000*/ 	.word	0x00000000
	.align		4
        /*0004*/ 	.word	0xffffffff
	.align		4
        /*0008*/ 	.word	0x00000000
	.align		4
        /*000c*/ 	.word	0xfffffffe
	.align		4
        /*0010*/ 	.word	0x00000000
	.align		4
        /*0014*/ 	.word	0xfffffffd
	.align		4
        /*0018*/ 	.word	0x00000000
	.align		4
        /*001c*/ 	.word	0xfffffffc


//--------------------- .text._Z3sumPiS_S_l       --------------------------
	.section	.text._Z3sumPiS_S_l,"ax",@progbits
	.align	128
        .global         _Z3sumPiS_S_l
        .type           _Z3sumPiS_S_l,@function
        .size           _Z3sumPiS_S_l,(.L_x_1 - _Z3sumPiS_S_l)
        .other          _Z3sumPiS_S_l,@"STO_CUDA_ENTRY STV_DEFAULT"
_Z3sumPiS_S_l:
.text._Z3sumPiS_S_l:
[----:B------:R-:W-:Y:S01]  /*0000*/  LDC R1, c[0x0][0x37c] ;  /* 0x0000df00ff017b82 */ /* 0x000fe20000000800 */
[----:B------:R-:W0:Y:S07]  /*0010*/  S2R R0, SR_TID.X ;  /* 0x0000000000007919 */ /* 0x000e2e0000002100 */
[----:B------:R-:W0:Y:S01]  /*0020*/  S2UR UR6, SR_CTAID.X ;  /* 0x00000000000679c3 */ /* 0x000e220000002500 */
[----:B------:R-:W1:Y:S07]  /*0030*/  LDCU.64 UR4, c[0x0][0x358] ;  /* 0x00006b00ff0477ac */ /* 0x000e6e0008000a00 */
[----:B------:R-:W0:Y:S08]  /*0040*/  LDC R9, c[0x0][0x360] ;  /* 0x0000d800ff097b82 */ /* 0x000e300000000800 */
[----:B------:R-:W2:Y:S08]  /*0050*/  LDC.64 R2, c[0x0][0x380] ;  /* 0x0000e000ff027b82 */ /* 0x000eb00000000a00 */
[----:B------:R-:W3:Y:S01]  /*0060*/  LDC.64 R4, c[0x0][0x388] ;  /* 0x0000e200ff047b82 */ /* 0x000ee20000000a00 */
[----:B0-----:R-:W-:-:S07]  /*0070*/  IMAD R9, R9, UR6, R0 ;  /* 0x0000000609097c24 */ /* 0x001fce000f8e0200 */
[----:B------:R-:W0:Y:S01]  /*0080*/  LDC.64 R6, c[0x0][0x390] ;  /* 0x0000e400ff067b82 */ /* 0x000e220000000a00 */
[----:B--2---:R-:W-:-:S06]  /*0090*/  IMAD.WIDE R2, R9, 0x4, R2 ;  /* 0x0000000409027825 */ /* 0x004fcc00078e0202 */
[----:B-1----:R-:W2:Y:S01]  /*00a0*/  LDG.E R2, desc[UR4][R2.64] ;  /* 0x0000000402027981 */ /* 0x002ea2000c1e1900 */
[----:B---3--:R-:W-:-:S06]  /*00b0*/  IMAD.WIDE R4, R9, 0x4, R4 ;  /* 0x0000000409047825 */ /* 0x008fcc00078e0204 */
[----:B------:R-:W2:Y:S01]  /*00c0*/  LDG.E R5, desc[UR4][R4.64] ;  /* 0x0000000404057981 */ /* 0x000ea2000c1e1900 */
[----:B0-----:R-:W-:Y:S01]  /*00d0*/  IMAD.WIDE R6, R9, 0x4, R6 ;  /* 0x0000000409067825 */ /* 0x001fe200078e0206 */
[----:B--2---:R-:W-:-:S05]  /*00e0*/  IADD3 R9, PT, PT, R2, R5, RZ ;  /* 0x0000000502097210 */ /* 0x004fca0007ffe0ff */
[----:B------:R-:W-:Y:S01]  /*00f0*/  STG.E desc[UR4][R6.64], R9 ;  /* 0x0000000906007986 */ /* 0x000fe2000c101904 */
[----:B------:R-:W-:Y:S05]  /*0100*/  EXIT ;  /* 0x000000000000794d */ /* 0x000fea0003800000 */
.L_x_0:
[----:B------:R-:W-:-:S00]  /*0110*/  BRA `(.L_x_0) ;  /* 0xfffffffc00fc7947 */ /* 0x000fc0000383ffff */
[----:B------:R-:W-:-:S00]  /*0120*/  NOP ;  /* 0x0000000000007918 */ /* 0x000fc00000000000 */
        /* <DEDUP_REMOVED lines=13> */
.L_x_1:


//--------------------- .nv.shared.reserved.0     --------------------------
	.section	.nv.shared.reserved.0,"aw",@nobits
	.weak		__nv_reservedSMEM_offset_0_alias
	.size		__nv_reservedSMEM_offset_0_alias, 0, 64
	.other		__nv_reservedSMEM_offset_0_alias,@"STO_CUDA_RESERVED_SHARED STV_DEFAULT"
__nv_reservedSMEM_offset_0_alias:
	.zero		0
	.zero		64


//--------------------- .nv.constant0._Z3sumPiS_S_l --------------------------
	.section	.nv.constant0._Z3sumPiS_S_l,"a",@progbits
	.sectionflags	@""
	.align	4
.nv.constant0._Z3sumPiS_S_l:
	.zero		928


//--------------------- SYMBOLS --------------------------

	.type		.nv.reservedSmem.offset0,@object
	.size		.nv.reservedSmem.offset0,0x4
